//
// Generated by NVIDIA NVVM Compiler
//
// Compiler Build ID: CL-36424714
// Cuda compilation tools, release 13.0, V13.0.88
// Based on NVVM 20.0.0
//

.version 9.0
.target sm_100
.address_size 64

	// .globl	_Z12memory_boundPKfPfi

.visible .entry _Z12memory_boundPKfPfi(
	.param .u64 .ptr .align 1 _Z12memory_boundPKfPfi_param_0,
	.param .u64 .ptr .align 1 _Z12memory_boundPKfPfi_param_1,
	.param .u32 _Z12memory_boundPKfPfi_param_2
)
{
	.reg .pred 	%p<2>;
	.reg .b32 	%r<6>;
	.reg .b32 	%f<3>;
	.reg .b64 	%rd<8>;

	ld.param.u64 	%rd1, [_Z12memory_boundPKfPfi_param_0];
	ld.param.u64 	%rd2, [_Z12memory_boundPKfPfi_param_1];
	ld.param.u32 	%r2, [_Z12memory_boundPKfPfi_param_2];
	mov.u32 	%r3, %ctaid.x;
	mov.u32 	%r4, %ntid.x;
	mov.u32 	%r5, %tid.x;
	mad.lo.s32 	%r1, %r3, %r4, %r5;
	setp.ge.s32 	%p1, %r1, %r2;
	@%p1 bra 	$L__BB0_2;
	cvta.to.global.u64 	%rd3, %rd1;
	cvta.to.global.u64 	%rd4, %rd2;
	mul.wide.s32 	%rd5, %r1, 4;
	add.s64 	%rd6, %rd3, %rd5;
	ld.global.f32 	%f1, [%rd6];
	add.f32 	%f2, %f1, %f1;
	add.s64 	%rd7, %rd4, %rd5;
	st.global.f32 	[%rd7], %f2;
$L__BB0_2:
	ret;

}
	// .globl	_Z13compute_boundPKfPfi
.visible .entry _Z13compute_boundPKfPfi(
	.param .u64 .ptr .align 1 _Z13compute_boundPKfPfi_param_0,
	.param .u64 .ptr .align 1 _Z13compute_boundPKfPfi_param_1,
	.param .u32 _Z13compute_boundPKfPfi_param_2
)
{
	.reg .pred 	%p<2>;
	.reg .b32 	%r<6>;
	.reg .b32 	%f<202>;
	.reg .b64 	%rd<8>;

	ld.param.u64 	%rd1, [_Z13compute_boundPKfPfi_param_0];
	ld.param.u64 	%rd2, [_Z13compute_boundPKfPfi_param_1];
	ld.param.u32 	%r2, [_Z13compute_boundPKfPfi_param_2];
	mov.u32 	%r3, %ctaid.x;
	mov.u32 	%r4, %ntid.x;
	mov.u32 	%r5, %tid.x;
	mad.lo.s32 	%r1, %r3, %r4, %r5;
	setp.ge.s32 	%p1, %r1, %r2;
	@%p1 bra 	$L__BB1_2;
	cvta.to.global.u64 	%rd3, %rd2;
	cvta.to.global.u64 	%rd4, %rd1;
	mul.wide.s32 	%rd5, %r1, 4;
	add.s64 	%rd6, %rd4, %rd5;
	ld.global.f32 	%f1, [%rd6];
	fma.rn.f32 	%f2, %f1, 0f3F800347, 0f38D1B717;
	fma.rn.f32 	%f3, %f2, 0f3F800347, 0f38D1B717;
	fma.rn.f32 	%f4, %f3, 0f3F800347, 0f38D1B717;
	fma.rn.f32 	%f5, %f4, 0f3F800347, 0f38D1B717;
	fma.rn.f32 	%f6, %f5, 0f3F800347, 0f38D1B717;
	fma.rn.f32 	%f7, %f6, 0f3F800347, 0f38D1B717;
	fma.rn.f32 	%f8, %f7, 0f3F800347, 0f38D1B717;
	fma.rn.f32 	%f9, %f8, 0f3F800347, 0f38D1B717;
	fma.rn.f32 	%f10, %f9, 0f3F800347, 0f38D1B717;
	fma.rn.f32 	%f11, %f10, 0f3F800347, 0f38D1B717;
	fma.rn.f32 	%f12, %f11, 0f3F800347, 0f38D1B717;
	fma.rn.f32 	%f13, %f12, 0f3F800347, 0f38D1B717;
	fma.rn.f32 	%f14, %f13, 0f3F800347, 0f38D1B717;
	fma.rn.f32 	%f15, %f14, 0f3F800347, 0f38D1B717;
	fma.rn.f32 	%f16, %f15, 0f3F800347, 0f38D1B717;
	fma.rn.f32 	%f17, %f16, 0f3F800347, 0f38D1B717;
	fma.rn.f32 	%f18, %f17, 0f3F800347, 0f38D1B717;
	fma.rn.f32 	%f19, %f18, 0f3F800347, 0f38D1B717;
	fma.rn.f32 	%f20, %f19, 0f3F800347, 0f38D1B717;
	fma.rn.f32 	%f21, %f20, 0f3F800347, 0f38D1B717;
	fma.rn.f32 	%f22, %f21, 0f3F800347, 0f38D1B717;
	fma.rn.f32 	%f23, %f22, 0f3F800347, 0f38D1B717;
	fma.rn.f32 	%f24, %f23, 0f3F800347, 0f38D1B717;
	fma.rn.f32 	%f25, %f24, 0f3F800347, 0f38D1B717;
	fma.rn.f32 	%f26, %f25, 0f3F800347, 0f38D1B717;
	fma.rn.f32 	%f27, %f26, 0f3F800347, 0f38D1B717;
	fma.rn.f32 	%f28, %f27, 0f3F800347, 0f38D1B717;
	fma.rn.f32 	%f29, %f28, 0f3F800347, 0f38D1B717;
	fma.rn.f32 	%f30, %f29, 0f3F800347, 0f38D1B717;
	fma.rn.f32 	%f31, %f30, 0f3F800347, 0f38D1B717;
	fma.rn.f32 	%f32, %f31, 0f3F800347, 0f38D1B717;
	fma.rn.f32 	%f33, %f32, 0f3F800347, 0f38D1B717;
	fma.rn.f32 	%f34, %f33, 0f3F800347, 0f38D1B717;
	fma.rn.f32 	%f35, %f34, 0f3F800347, 0f38D1B717;
	fma.rn.f32 	%f36, %f35, 0f3F800347, 0f38D1B717;
	fma.rn.f32 	%f37, %f36, 0f3F800347, 0f38D1B717;
	fma.rn.f32 	%f38, %f37, 0f3F800347, 0f38D1B717;
	fma.rn.f32 	%f39, %f38, 0f3F800347, 0f38D1B717;
	fma.rn.f32 	%f40, %f39, 0f3F800347, 0f38D1B717;
	fma.rn.f32 	%f41, %f40, 0f3F800347, 0f38D1B717;
	fma.rn.f32 	%f42, %f41, 0f3F800347, 0f38D1B717;
	fma.rn.f32 	%f43, %f42, 0f3F800347, 0f38D1B717;
	fma.rn.f32 	%f44, %f43, 0f3F800347, 0f38D1B717;
	fma.rn.f32 	%f45, %f44, 0f3F800347, 0f38D1B717;
	fma.rn.f32 	%f46, %f45, 0f3F800347, 0f38D1B717;
	fma.rn.f32 	%f47, %f46, 0f3F800347, 0f38D1B717;
	fma.rn.f32 	%f48, %f47, 0f3F800347, 0f38D1B717;
	fma.rn.f32 	%f49, %f48, 0f3F800347, 0f38D1B717;
	fma.rn.f32 	%f50, %f49, 0f3F800347, 0f38D1B717;
	fma.rn.f32 	%f51, %f50, 0f3F800347, 0f38D1B717;
	fma.rn.f32 	%f52, %f51, 0f3F800347, 0f38D1B717;
	fma.rn.f32 	%f53, %f52, 0f3F800347, 0f38D1B717;
	fma.rn.f32 	%f54, %f53, 0f3F800347, 0f38D1B717;
	fma.rn.f32 	%f55, %f54, 0f3F800347, 0f38D1B717;
	fma.rn.f32 	%f56, %f55, 0f3F800347, 0f38D1B717;
	fma.rn.f32 	%f57, %f56, 0f3F800347, 0f38D1B717;
	fma.rn.f32 	%f58, %f57, 0f3F800347, 0f38D1B717;
	fma.rn.f32 	%f59, %f58, 0f3F800347, 0f38D1B717;
	fma.rn.f32 	%f60, %f59, 0f3F800347, 0f38D1B717;
	fma.rn.f32 	%f61, %f60, 0f3F800347, 0f38D1B717;
	fma.rn.f32 	%f62, %f61, 0f3F800347, 0f38D1B717;
	fma.rn.f32 	%f63, %f62, 0f3F800347, 0f38D1B717;
	fma.rn.f32 	%f64, %f63, 0f3F800347, 0f38D1B717;
	fma.rn.f32 	%f65, %f64, 0f3F800347, 0f38D1B717;
	fma.rn.f32 	%f66, %f65, 0f3F800347, 0f38D1B717;
	fma.rn.f32 	%f67, %f66, 0f3F800347, 0f38D1B717;
	fma.rn.f32 	%f68, %f67, 0f3F800347, 0f38D1B717;
	fma.rn.f32 	%f69, %f68, 0f3F800347, 0f38D1B717;
	fma.rn.f32 	%f70, %f69, 0f3F800347, 0f38D1B717;
	fma.rn.f32 	%f71, %f70, 0f3F800347, 0f38D1B717;
	fma.rn.f32 	%f72, %f71, 0f3F800347, 0f38D1B717;
	fma.rn.f32 	%f73, %f72, 0f3F800347, 0f38D1B717;
	fma.rn.f32 	%f74, %f73, 0f3F800347, 0f38D1B717;
	fma.rn.f32 	%f75, %f74, 0f3F800347, 0f38D1B717;
	fma.rn.f32 	%f76, %f75, 0f3F800347, 0f38D1B717;
	fma.rn.f32 	%f77, %f76, 0f3F800347, 0f38D1B717;
	fma.rn.f32 	%f78, %f77, 0f3F800347, 0f38D1B717;
	fma.rn.f32 	%f79, %f78, 0f3F800347, 0f38D1B717;
	fma.rn.f32 	%f80, %f79, 0f3F800347, 0f38D1B717;
	fma.rn.f32 	%f81, %f80, 0f3F800347, 0f38D1B717;
	fma.rn.f32 	%f82, %f81, 0f3F800347, 0f38D1B717;
	fma.rn.f32 	%f83, %f82, 0f3F800347, 0f38D1B717;
	fma.rn.f32 	%f84, %f83, 0f3F800347, 0f38D1B717;
	fma.rn.f32 	%f85, %f84, 0f3F800347, 0f38D1B717;
	fma.rn.f32 	%f86, %f85, 0f3F800347, 0f38D1B717;
	fma.rn.f32 	%f87, %f86, 0f3F800347, 0f38D1B717;
	fma.rn.f32 	%f88, %f87, 0f3F800347, 0f38D1B717;
	fma.rn.f32 	%f89, %f88, 0f3F800347, 0f38D1B717;
	fma.rn.f32 	%f90, %f89, 0f3F800347, 0f38D1B717;
	fma.rn.f32 	%f91, %f90, 0f3F800347, 0f38D1B717;
	fma.rn.f32 	%f92, %f91, 0f3F800347, 0f38D1B717;
	fma.rn.f32 	%f93, %f92, 0f3F800347, 0f38D1B717;
	fma.rn.f32 	%f94, %f93, 0f3F800347, 0f38D1B717;
	fma.rn.f32 	%f95, %f94, 0f3F800347, 0f38D1B717;
	fma.rn.f32 	%f96, %f95, 0f3F800347, 0f38D1B717;
	fma.rn.f32 	%f97, %f96, 0f3F800347, 0f38D1B717;
	fma.rn.f32 	%f98, %f97, 0f3F800347, 0f38D1B717;
	fma.rn.f32 	%f99, %f98, 0f3F800347, 0f38D1B717;
	fma.rn.f32 	%f100, %f99, 0f3F800347, 0f38D1B717;
	fma.rn.f32 	%f101, %f100, 0f3F800347, 0f38D1B717;
	fma.rn.f32 	%f102, %f101, 0f3F800347, 0f38D1B717;
	fma.rn.f32 	%f103, %f102, 0f3F800347, 0f38D1B717;
	fma.rn.f32 	%f104, %f103, 0f3F800347, 0f38D1B717;
	fma.rn.f32 	%f105, %f104, 0f3F800347, 0f38D1B717;
	fma.rn.f32 	%f106, %f105, 0f3F800347, 0f38D1B717;
	fma.rn.f32 	%f107, %f106, 0f3F800347, 0f38D1B717;
	fma.rn.f32 	%f108, %f107, 0f3F800347, 0f38D1B717;
	fma.rn.f32 	%f109, %f108, 0f3F800347, 0f38D1B717;
	fma.rn.f32 	%f110, %f109, 0f3F800347, 0f38D1B717;
	fma.rn.f32 	%f111, %f110, 0f3F800347, 0f38D1B717;
	fma.rn.f32 	%f112, %f111, 0f3F800347, 0f38D1B717;
	fma.rn.f32 	%f113, %f112, 0f3F800347, 0f38D1B717;
	fma.rn.f32 	%f114, %f113, 0f3F800347, 0f38D1B717;
	fma.rn.f32 	%f115, %f114, 0f3F800347, 0f38D1B717;
	fma.rn.f32 	%f116, %f115, 0f3F800347, 0f38D1B717;
	fma.rn.f32 	%f117, %f116, 0f3F800347, 0f38D1B717;
	fma.rn.f32 	%f118, %f117, 0f3F800347, 0f38D1B717;
	fma.rn.f32 	%f119, %f118, 0f3F800347, 0f38D1B717;
	fma.rn.f32 	%f120, %f119, 0f3F800347, 0f38D1B717;
	fma.rn.f32 	%f121, %f120, 0f3F800347, 0f38D1B717;
	fma.rn.f32 	%f122, %f121, 0f3F800347, 0f38D1B717;
	fma.rn.f32 	%f123, %f122, 0f3F800347, 0f38D1B717;
	fma.rn.f32 	%f124, %f123, 0f3F800347, 0f38D1B717;
	fma.rn.f32 	%f125, %f124, 0f3F800347, 0f38D1B717;
	fma.rn.f32 	%f126, %f125, 0f3F800347, 0f38D1B717;
	fma.rn.f32 	%f127, %f126, 0f3F800347, 0f38D1B717;
	fma.rn.f32 	%f128, %f127, 0f3F800347, 0f38D1B717;
	fma.rn.f32 	%f129, %f128, 0f3F800347, 0f38D1B717;
	fma.rn.f32 	%f130, %f129, 0f3F800347, 0f38D1B717;
	fma.rn.f32 	%f131, %f130, 0f3F800347, 0f38D1B717;
	fma.rn.f32 	%f132, %f131, 0f3F800347, 0f38D1B717;
	fma.rn.f32 	%f133, %f132, 0f3F800347, 0f38D1B717;
	fma.rn.f32 	%f134, %f133, 0f3F800347, 0f38D1B717;
	fma.rn.f32 	%f135, %f134, 0f3F800347, 0f38D1B717;
	fma.rn.f32 	%f136, %f135, 0f3F800347, 0f38D1B717;
	fma.rn.f32 	%f137, %f136, 0f3F800347, 0f38D1B717;
	fma.rn.f32 	%f138, %f137, 0f3F800347, 0f38D1B717;
	fma.rn.f32 	%f139, %f138, 0f3F800347, 0f38D1B717;
	fma.rn.f32 	%f140, %f139, 0f3F800347, 0f38D1B717;
	fma.rn.f32 	%f141, %f140, 0f3F800347, 0f38D1B717;
	fma.rn.f32 	%f142, %f141, 0f3F800347, 0f38D1B717;
	fma.rn.f32 	%f143, %f142, 0f3F800347, 0f38D1B717;
	fma.rn.f32 	%f144, %f143, 0f3F800347, 0f38D1B717;
	fma.rn.f32 	%f145, %f144, 0f3F800347, 0f38D1B717;
	fma.rn.f32 	%f146, %f145, 0f3F800347, 0f38D1B717;
	fma.rn.f32 	%f147, %f146, 0f3F800347, 0f38D1B717;
	fma.rn.f32 	%f148, %f147, 0f3F800347, 0f38D1B717;
	fma.rn.f32 	%f149, %f148, 0f3F800347, 0f38D1B717;
	fma.rn.f32 	%f150, %f149, 0f3F800347, 0f38D1B717;
	fma.rn.f32 	%f151, %f150, 0f3F800347, 0f38D1B717;
	fma.rn.f32 	%f152, %f151, 0f3F800347, 0f38D1B717;
	fma.rn.f32 	%f153, %f152, 0f3F800347, 0f38D1B717;
	fma.rn.f32 	%f154, %f153, 0f3F800347, 0f38D1B717;
	fma.rn.f32 	%f155, %f154, 0f3F800347, 0f38D1B717;
	fma.rn.f32 	%f156, %f155, 0f3F800347, 0f38D1B717;
	fma.rn.f32 	%f157, %f156, 0f3F800347, 0f38D1B717;
	fma.rn.f32 	%f158, %f157, 0f3F800347, 0f38D1B717;
	fma.rn.f32 	%f159, %f158, 0f3F800347, 0f38D1B717;
	fma.rn.f32 	%f160, %f159, 0f3F800347, 0f38D1B717;
	fma.rn.f32 	%f161, %f160, 0f3F800347, 0f38D1B717;
	fma.rn.f32 	%f162, %f161, 0f3F800347, 0f38D1B717;
	fma.rn.f32 	%f163, %f162, 0f3F800347, 0f38D1B717;
	fma.rn.f32 	%f164, %f163, 0f3F800347, 0f38D1B717;
	fma.rn.f32 	%f165, %f164, 0f3F800347, 0f38D1B717;
	fma.rn.f32 	%f166, %f165, 0f3F800347, 0f38D1B717;
	fma.rn.f32 	%f167, %f166, 0f3F800347, 0f38D1B717;
	fma.rn.f32 	%f168, %f167, 0f3F800347, 0f38D1B717;
	fma.rn.f32 	%f169, %f168, 0f3F800347, 0f38D1B717;
	fma.rn.f32 	%f170, %f169, 0f3F800347, 0f38D1B717;
	fma.rn.f32 	%f171, %f170, 0f3F800347, 0f38D1B717;
	fma.rn.f32 	%f172, %f171, 0f3F800347, 0f38D1B717;
	fma.rn.f32 	%f173, %f172, 0f3F800347, 0f38D1B717;
	fma.rn.f32 	%f174, %f173, 0f3F800347, 0f38D1B717;
	fma.rn.f32 	%f175, %f174, 0f3F800347, 0f38D1B717;
	fma.rn.f32 	%f176, %f175, 0f3F800347, 0f38D1B717;
	fma.rn.f32 	%f177, %f176, 0f3F800347, 0f38D1B717;
	fma.rn.f32 	%f178, %f177, 0f3F800347, 0f38D1B717;
	fma.rn.f32 	%f179, %f178, 0f3F800347, 0f38D1B717;
	fma.rn.f32 	%f180, %f179, 0f3F800347, 0f38D1B717;
	fma.rn.f32 	%f181, %f180, 0f3F800347, 0f38D1B717;
	fma.rn.f32 	%f182, %f181, 0f3F800347, 0f38D1B717;
	fma.rn.f32 	%f183, %f182, 0f3F800347, 0f38D1B717;
	fma.rn.f32 	%f184, %f183, 0f3F800347, 0f38D1B717;
	fma.rn.f32 	%f185, %f184, 0f3F800347, 0f38D1B717;
	fma.rn.f32 	%f186, %f185, 0f3F800347, 0f38D1B717;
	fma.rn.f32 	%f187, %f186, 0f3F800347, 0f38D1B717;
	fma.rn.f32 	%f188, %f187, 0f3F800347, 0f38D1B717;
	fma.rn.f32 	%f189, %f188, 0f3F800347, 0f38D1B717;
	fma.rn.f32 	%f190, %f189, 0f3F800347, 0f38D1B717;
	fma.rn.f32 	%f191, %f190, 0f3F800347, 0f38D1B717;
	fma.rn.f32 	%f192, %f191, 0f3F800347, 0f38D1B717;
	fma.rn.f32 	%f193, %f192, 0f3F800347, 0f38D1B717;
	fma.rn.f32 	%f194, %f193, 0f3F800347, 0f38D1B717;
	fma.rn.f32 	%f195, %f194, 0f3F800347, 0f38D1B717;
	fma.rn.f32 	%f196, %f195, 0f3F800347, 0f38D1B717;
	fma.rn.f32 	%f197, %f196, 0f3F800347, 0f38D1B717;
	fma.rn.f32 	%f198, %f197, 0f3F800347, 0f38D1B717;
	fma.rn.f32 	%f199, %f198, 0f3F800347, 0f38D1B717;
	fma.rn.f32 	%f200, %f199, 0f3F800347, 0f38D1B717;
	fma.rn.f32 	%f201, %f200, 0f3F800347, 0f38D1B717;
	add.s64 	%rd7, %rd3, %rd5;
	st.global.f32 	[%rd7], %f201;
$L__BB1_2:
	ret;

}
	// .globl	_Z15balanced_kernelPKfPfi
.visible .entry _Z15balanced_kernelPKfPfi(
	.param .u64 .ptr .align 1 _Z15balanced_kernelPKfPfi_param_0,
	.param .u64 .ptr .align 1 _Z15balanced_kernelPKfPfi_param_1,
	.param .u32 _Z15balanced_kernelPKfPfi_param_2
)
{
	.reg .pred 	%p<2>;
	.reg .b32 	%r<6>;
	.reg .b32 	%f<22>;
	.reg .b64 	%rd<8>;

	ld.param.u64 	%rd1, [_Z15balanced_kernelPKfPfi_param_0];
	ld.param.u64 	%rd2, [_Z15balanced_kernelPKfPfi_param_1];
	ld.param.u32 	%r2, [_Z15balanced_kernelPKfPfi_param_2];
	mov.u32 	%r3, %ctaid.x;
	mov.u32 	%r4, %ntid.x;
	mov.u32 	%r5, %tid.x;
	mad.lo.s32 	%r1, %r3, %r4, %r5;
	setp.ge.s32 	%p1, %r1, %r2;
	@%p1 bra 	$L__BB2_2;
	cvta.to.global.u64 	%rd3, %rd2;
	cvta.to.global.u64 	%rd4, %rd1;
	mul.wide.s32 	%rd5, %r1, 4;
	add.s64 	%rd6, %rd4, %rd5;
	ld.global.f32 	%f1, [%rd6];
	fma.rn.f32 	%f2, %f1, 0f3F8147AE, 0f3C23D70A;
	fma.rn.f32 	%f3, %f2, 0f3F8147AE, 0f3C23D70A;
	fma.rn.f32 	%f4, %f3, 0f3F8147AE, 0f3C23D70A;
	fma.rn.f32 	%f5, %f4, 0f3F8147AE, 0f3C23D70A;
	fma.rn.f32 	%f6, %f5, 0f3F8147AE, 0f3C23D70A;
	fma.rn.f32 	%f7, %f6, 0f3F8147AE, 0f3C23D70A;
	fma.rn.f32 	%f8, %f7, 0f3F8147AE, 0f3C23D70A;
	fma.rn.f32 	%f9, %f8, 0f3F8147AE, 0f3C23D70A;
	fma.rn.f32 	%f10, %f9, 0f3F8147AE, 0f3C23D70A;
	fma.rn.f32 	%f11, %f10, 0f3F8147AE, 0f3C23D70A;
	fma.rn.f32 	%f12, %f11, 0f3F8147AE, 0f3C23D70A;
	fma.rn.f32 	%f13, %f12, 0f3F8147AE, 0f3C23D70A;
	fma.rn.f32 	%f14, %f13, 0f3F8147AE, 0f3C23D70A;
	fma.rn.f32 	%f15, %f14, 0f3F8147AE, 0f3C23D70A;
	fma.rn.f32 	%f16, %f15, 0f3F8147AE, 0f3C23D70A;
	fma.rn.f32 	%f17, %f16, 0f3F8147AE, 0f3C23D70A;
	fma.rn.f32 	%f18, %f17, 0f3F8147AE, 0f3C23D70A;
	fma.rn.f32 	%f19, %f18, 0f3F8147AE, 0f3C23D70A;
	fma.rn.f32 	%f20, %f19, 0f3F8147AE, 0f3C23D70A;
	fma.rn.f32 	%f21, %f20, 0f3F8147AE, 0f3C23D70A;
	add.s64 	%rd7, %rd3, %rd5;
	st.global.f32 	[%rd7], %f21;
$L__BB2_2:
	ret;

}
	// .globl	_Z19inefficient_stridedPKfPfii
.visible .entry _Z19inefficient_stridedPKfPfii(
	.param .u64 .ptr .align 1 _Z19inefficient_stridedPKfPfii_param_0,
	.param .u64 .ptr .align 1 _Z19inefficient_stridedPKfPfii_param_1,
	.param .u32 _Z19inefficient_stridedPKfPfii_param_2,
	.param .u32 _Z19inefficient_stridedPKfPfii_param_3
)
{
	.reg .pred 	%p<2>;
	.reg .b32 	%r<10>;
	.reg .b32 	%f<3>;
	.reg .b64 	%rd<8>;

	ld.param.u64 	%rd1, [_Z19inefficient_stridedPKfPfii_param_0];
	ld.param.u64 	%rd2, [_Z19inefficient_stridedPKfPfii_param_1];
	ld.param.u32 	%r2, [_Z19inefficient_stridedPKfPfii_param_2];
	ld.param.u32 	%r3, [_Z19inefficient_stridedPKfPfii_param_3];
	mov.u32 	%r4, %ctaid.x;
	mov.u32 	%r5, %ntid.x;
	mov.u32 	%r6, %tid.x;
	mad.lo.s32 	%r7, %r4, %r5, %r6;
	mul.lo.s32 	%r8, %r3, %r7;
	rem.s32 	%r1, %r8, %r2;
	div.s32 	%r9, %r2, %r3;
	setp.ge.s32 	%p1, %r7, %r9;
	@%p1 bra 	$L__BB3_2;
	cvta.to.global.u64 	%rd3, %rd1;
	cvta.to.global.u64 	%rd4, %rd2;
	mul.wide.s32 	%rd5, %r1, 4;
	add.s64 	%rd6, %rd3, %rd5;
	ld.global.f32 	%f1, [%rd6];
	add.f32 	%f2, %f1, %f1;
	add.s64 	%rd7, %rd4, %rd5;
	st.global.f32 	[%rd7], %f2;
$L__BB3_2:
	ret;

}
	// .globl	_Z21inefficient_divergentPKfPfi
.visible .entry _Z21inefficient_divergentPKfPfi(
	.param .u64 .ptr .align 1 _Z21inefficient_divergentPKfPfi_param_0,
	.param .u64 .ptr .align 1 _Z21inefficient_divergentPKfPfi_param_1,
	.param .u32 _Z21inefficient_divergentPKfPfi_param_2
)
{
	.reg .pred 	%p<3>;
	.reg .b32 	%r<11>;
	.reg .b32 	%f<154>;
	.reg .b64 	%rd<9>;

	ld.param.u64 	%rd1, [_Z21inefficient_divergentPKfPfi_param_0];
	ld.param.u64 	%rd2, [_Z21inefficient_divergentPKfPfi_param_1];
	ld.param.u32 	%r2, [_Z21inefficient_divergentPKfPfi_param_2];
	mov.u32 	%r3, %ctaid.x;
	mov.u32 	%r4, %ntid.x;
	mov.u32 	%r5, %tid.x;
	mad.lo.s32 	%r1, %r3, %r4, %r5;
	setp.ge.s32 	%p1, %r1, %r2;
	@%p1 bra 	$L__BB4_5;
	cvta.to.global.u64 	%rd3, %rd1;
	mul.wide.s32 	%rd4, %r1, 4;
	add.s64 	%rd5, %rd3, %rd4;
	ld.global.f32 	%f1, [%rd5];
	shr.s32 	%r6, %r1, 31;
	shr.u32 	%r7, %r6, 27;
	add.s32 	%r8, %r1, %r7;
	and.b32  	%r9, %r8, -32;
	sub.s32 	%r10, %r1, %r9;
	setp.gt.s32 	%p2, %r10, 15;
	@%p2 bra 	$L__BB4_3;
	mul.f32 	%f104, %f1, 0f3F8147AE;
	mul.f32 	%f105, %f104, 0f3F8147AE;
	mul.f32 	%f106, %f105, 0f3F8147AE;
	mul.f32 	%f107, %f106, 0f3F8147AE;
	mul.f32 	%f108, %f107, 0f3F8147AE;
	mul.f32 	%f109, %f108, 0f3F8147AE;
	mul.f32 	%f110, %f109, 0f3F8147AE;
	mul.f32 	%f111, %f110, 0f3F8147AE;
	mul.f32 	%f112, %f111, 0f3F8147AE;
	mul.f32 	%f113, %f112, 0f3F8147AE;
	mul.f32 	%f114, %f113, 0f3F8147AE;
	mul.f32 	%f115, %f114, 0f3F8147AE;
	mul.f32 	%f116, %f115, 0f3F8147AE;
	mul.f32 	%f117, %f116, 0f3F8147AE;
	mul.f32 	%f118, %f117, 0f3F8147AE;
	mul.f32 	%f119, %f118, 0f3F8147AE;
	mul.f32 	%f120, %f119, 0f3F8147AE;
	mul.f32 	%f121, %f120, 0f3F8147AE;
	mul.f32 	%f122, %f121, 0f3F8147AE;
	mul.f32 	%f123, %f122, 0f3F8147AE;
	mul.f32 	%f124, %f123, 0f3F8147AE;
	mul.f32 	%f125, %f124, 0f3F8147AE;
	mul.f32 	%f126, %f125, 0f3F8147AE;
	mul.f32 	%f127, %f126, 0f3F8147AE;
	mul.f32 	%f128, %f127, 0f3F8147AE;
	mul.f32 	%f129, %f128, 0f3F8147AE;
	mul.f32 	%f130, %f129, 0f3F8147AE;
	mul.f32 	%f131, %f130, 0f3F8147AE;
	mul.f32 	%f132, %f131, 0f3F8147AE;
	mul.f32 	%f133, %f132, 0f3F8147AE;
	mul.f32 	%f134, %f133, 0f3F8147AE;
	mul.f32 	%f135, %f134, 0f3F8147AE;
	mul.f32 	%f136, %f135, 0f3F8147AE;
	mul.f32 	%f137, %f136, 0f3F8147AE;
	mul.f32 	%f138, %f137, 0f3F8147AE;
	mul.f32 	%f139, %f138, 0f3F8147AE;
	mul.f32 	%f140, %f139, 0f3F8147AE;
	mul.f32 	%f141, %f140, 0f3F8147AE;
	mul.f32 	%f142, %f141, 0f3F8147AE;
	mul.f32 	%f143, %f142, 0f3F8147AE;
	mul.f32 	%f144, %f143, 0f3F8147AE;
	mul.f32 	%f145, %f144, 0f3F8147AE;
	mul.f32 	%f146, %f145, 0f3F8147AE;
	mul.f32 	%f147, %f146, 0f3F8147AE;
	mul.f32 	%f148, %f147, 0f3F8147AE;
	mul.f32 	%f149, %f148, 0f3F8147AE;
	mul.f32 	%f150, %f149, 0f3F8147AE;
	mul.f32 	%f151, %f150, 0f3F8147AE;
	mul.f32 	%f152, %f151, 0f3F8147AE;
	mul.f32 	%f153, %f152, 0f3F8147AE;
	bra.uni 	$L__BB4_4;
$L__BB4_3:
	add.f32 	%f5, %f1, 0f3C23D70A;
	add.f32 	%f6, %f5, 0f3C23D70A;
	add.f32 	%f7, %f6, 0f3C23D70A;
	add.f32 	%f8, %f7, 0f3C23D70A;
	add.f32 	%f9, %f8, 0f3C23D70A;
	add.f32 	%f10, %f9, 0f3C23D70A;
	add.f32 	%f11, %f10, 0f3C23D70A;
	add.f32 	%f12, %f11, 0f3C23D70A;
	add.f32 	%f13, %f12, 0f3C23D70A;
	add.f32 	%f14, %f13, 0f3C23D70A;
	add.f32 	%f15, %f14, 0f3C23D70A;
	add.f32 	%f16, %f15, 0f3C23D70A;
	add.f32 	%f17, %f16, 0f3C23D70A;
	add.f32 	%f18, %f17, 0f3C23D70A;
	add.f32 	%f19, %f18, 0f3C23D70A;
	add.f32 	%f20, %f19, 0f3C23D70A;
	add.f32 	%f21, %f20, 0f3C23D70A;
	add.f32 	%f22, %f21, 0f3C23D70A;
	add.f32 	%f23, %f22, 0f3C23D70A;
	add.f32 	%f24, %f23, 0f3C23D70A;
	add.f32 	%f25, %f24, 0f3C23D70A;
	add.f32 	%f26, %f25, 0f3C23D70A;
	add.f32 	%f27, %f26, 0f3C23D70A;
	add.f32 	%f28, %f27, 0f3C23D70A;
	add.f32 	%f29, %f28, 0f3C23D70A;
	add.f32 	%f30, %f29, 0f3C23D70A;
	add.f32 	%f31, %f30, 0f3C23D70A;
	add.f32 	%f32, %f31, 0f3C23D70A;
	add.f32 	%f33, %f32, 0f3C23D70A;
	add.f32 	%f34, %f33, 0f3C23D70A;
	add.f32 	%f35, %f34, 0f3C23D70A;
	add.f32 	%f36, %f35, 0f3C23D70A;
	add.f32 	%f37, %f36, 0f3C23D70A;
	add.f32 	%f38, %f37, 0f3C23D70A;
	add.f32 	%f39, %f38, 0f3C23D70A;
	add.f32 	%f40, %f39, 0f3C23D70A;
	add.f32 	%f41, %f40, 0f3C23D70A;
	add.f32 	%f42, %f41, 0f3C23D70A;
	add.f32 	%f43, %f42, 0f3C23D70A;
	add.f32 	%f44, %f43, 0f3C23D70A;
	add.f32 	%f45, %f44, 0f3C23D70A;
	add.f32 	%f46, %f45, 0f3C23D70A;
	add.f32 	%f47, %f46, 0f3C23D70A;
	add.f32 	%f48, %f47, 0f3C23D70A;
	add.f32 	%f49, %f48, 0f3C23D70A;
	add.f32 	%f50, %f49, 0f3C23D70A;
	add.f32 	%f51, %f50, 0f3C23D70A;
	add.f32 	%f52, %f51, 0f3C23D70A;
	add.f32 	%f53, %f52, 0f3C23D70A;
	add.f32 	%f54, %f53, 0f3C23D70A;
	add.f32 	%f55, %f54, 0f3C23D70A;
	add.f32 	%f56, %f55, 0f3C23D70A;
	add.f32 	%f57, %f56, 0f3C23D70A;
	add.f32 	%f58, %f57, 0f3C23D70A;
	add.f32 	%f59, %f58, 0f3C23D70A;
	add.f32 	%f60, %f59, 0f3C23D70A;
	add.f32 	%f61, %f60, 0f3C23D70A;
	add.f32 	%f62, %f61, 0f3C23D70A;
	add.f32 	%f63, %f62, 0f3C23D70A;
	add.f32 	%f64, %f63, 0f3C23D70A;
	add.f32 	%f65, %f64, 0f3C23D70A;
	add.f32 	%f66, %f65, 0f3C23D70A;
	add.f32 	%f67, %f66, 0f3C23D70A;
	add.f32 	%f68, %f67, 0f3C23D70A;
	add.f32 	%f69, %f68, 0f3C23D70A;
	add.f32 	%f70, %f69, 0f3C23D70A;
	add.f32 	%f71, %f70, 0f3C23D70A;
	add.f32 	%f72, %f71, 0f3C23D70A;
	add.f32 	%f73, %f72, 0f3C23D70A;
	add.f32 	%f74, %f73, 0f3C23D70A;
	add.f32 	%f75, %f74, 0f3C23D70A;
	add.f32 	%f76, %f75, 0f3C23D70A;
	add.f32 	%f77, %f76, 0f3C23D70A;
	add.f32 	%f78, %f77, 0f3C23D70A;
	add.f32 	%f79, %f78, 0f3C23D70A;
	add.f32 	%f80, %f79, 0f3C23D70A;
	add.f32 	%f81, %f80, 0f3C23D70A;
	add.f32 	%f82, %f81, 0f3C23D70A;
	add.f32 	%f83, %f82, 0f3C23D70A;
	add.f32 	%f84, %f83, 0f3C23D70A;
	add.f32 	%f85, %f84, 0f3C23D70A;
	add.f32 	%f86, %f85, 0f3C23D70A;
	add.f32 	%f87, %f86, 0f3C23D70A;
	add.f32 	%f88, %f87, 0f3C23D70A;
	add.f32 	%f89, %f88, 0f3C23D70A;
	add.f32 	%f90, %f89, 0f3C23D70A;
	add.f32 	%f91, %f90, 0f3C23D70A;
	add.f32 	%f92, %f91, 0f3C23D70A;
	add.f32 	%f93, %f92, 0f3C23D70A;
	add.f32 	%f94, %f93, 0f3C23D70A;
	add.f32 	%f95, %f94, 0f3C23D70A;
	add.f32 	%f96, %f95, 0f3C23D70A;
	add.f32 	%f97, %f96, 0f3C23D70A;
	add.f32 	%f98, %f97, 0f3C23D70A;
	add.f32 	%f99, %f98, 0f3C23D70A;
	add.f32 	%f100, %f99, 0f3C23D70A;
	add.f32 	%f101, %f100, 0f3C23D70A;
	add.f32 	%f102, %f101, 0f3C23D70A;
	add.f32 	%f103, %f102, 0f3C23D70A;
	add.f32 	%f153, %f103, 0f3C23D70A;
$L__BB4_4:
	cvta.to.global.u64 	%rd6, %rd2;
	add.s64 	%rd8, %rd6, %rd4;
	st.global.f32 	[%rd8], %f153;
$L__BB4_5:
	ret;

}


// ===== COMPILED SASS (sm_100) =====

	.target	sm_100

	.elftype	@"ET_EXEC"


//--------------------- .note.nv.tkinfo           --------------------------
	.section	.note.nv.tkinfo,"",@"SHT_NOTE"
	.sectionflags	@"SHF_NOTE_NV_TKINFO"
	.tkinfo
        /*0018*/ 	.word	0x00000002
        /*0030*/ 	.string	""
        /*0030*/ 	.string	"ptxas"
        /*0030*/ 	.string	"Cuda compilation tools, release 13.0, V13.0.88"
        /*0030*/ 	.string	"Build cuda_13.0.r13.0/compiler.36424714_0"
        /*0030*/ 	.string	"-arch sm_100 -m 64 "



//--------------------- .note.nv.cuinfo           --------------------------
	.section	.note.nv.cuinfo,"",@"SHT_NOTE"
	.sectionflags	@"SHF_NOTE_NV_CUINFO"
        /*0018*/ 	.short	0x0002
        /*001a*/ 	.short	0x0064
        /*001c*/ 	.short	0x0082
	.zero		2


//--------------------- .nv.info                  --------------------------
	.section	.nv.info,"",@"SHT_CUDA_INFO"
	.align	4


	//----- nvinfo : EIATTR_REGCOUNT
	.align		4
        /*0000*/ 	.byte	0x04, 0x2f
        /*0002*/ 	.short	(.L_1 - .L_0)
	.align		4
.L_0:
        /*0004*/ 	.word	index@(_Z12memory_boundPKfPfi)
        /*0008*/ 	.word	0x0000000a


	//----- nvinfo : EIATTR_FRAME_SIZE
	.align		4
.L_1:
        /*000c*/ 	.byte	0x04, 0x11
        /*000e*/ 	.short	(.L_3 - .L_2)
	.align		4
.L_2:
        /*0010*/ 	.word	index@(_Z12memory_boundPKfPfi)
        /*0014*/ 	.word	0x00000000


	//----- nvinfo : EIATTR_REGCOUNT
	.align		4
.L_3:
        /*0018*/ 	.byte	0x04, 0x2f
        /*001a*/ 	.short	(.L_5 - .L_4)
	.align		4
.L_4:
        /*001c*/ 	.word	index@(_Z13compute_boundPKfPfi)
        /*0020*/ 	.word	0x00000008


	//----- nvinfo : EIATTR_FRAME_SIZE
	.align		4
.L_5:
        /*0024*/ 	.byte	0x04, 0x11
        /*0026*/ 	.short	(.L_7 - .L_6)
	.align		4
.L_6:
        /*0028*/ 	.word	index@(_Z13compute_boundPKfPfi)
        /*002c*/ 	.word	0x00000000


	//----- nvinfo : EIATTR_REGCOUNT
	.align		4
.L_7:
        /*0030*/ 	.byte	0x04, 0x2f
        /*0032*/ 	.short	(.L_9 - .L_8)
	.align		4
.L_8:
        /*0034*/ 	.word	index@(_Z15balanced_kernelPKfPfi)
        /*0038*/ 	.word	0x0000000a


	//----- nvinfo : EIATTR_FRAME_SIZE
	.align		4
.L_9:
        /*003c*/ 	.byte	0x04, 0x11
        /*003e*/ 	.short	(.L_11 - .L_10)
	.align		4
.L_10:
        /*0040*/ 	.word	index@(_Z15balanced_kernelPKfPfi)
        /*0044*/ 	.word	0x00000000


	//----- nvinfo : EIATTR_REGCOUNT
	.align		4
.L_11:
        /*0048*/ 	.byte	0x04, 0x2f
        /*004a*/ 	.short	(.L_13 - .L_12)
	.align		4
.L_12:
        /*004c*/ 	.word	index@(_Z19inefficient_stridedPKfPfii)
        /*0050*/ 	.word	0x00000010


	//----- nvinfo : EIATTR_FRAME_SIZE
	.align		4
.L_13:
        /*0054*/ 	.byte	0x04, 0x11
        /*0056*/ 	.short	(.L_15 - .L_14)
	.align		4
.L_14:
        /*0058*/ 	.word	index@(_Z19inefficient_stridedPKfPfii)
        /*005c*/ 	.word	0x00000000


	//----- nvinfo : EIATTR_REGCOUNT
	.align		4
.L_15:
        /*0060*/ 	.byte	0x04, 0x2f
        /*0062*/ 	.short	(.L_17 - .L_16)
	.align		4
.L_16:
        /*0064*/ 	.word	index@(_Z21inefficient_divergentPKfPfi)
        /*0068*/ 	.word	0x00000008


	//----- nvinfo : EIATTR_FRAME_SIZE
	.align		4
.L_17:
        /*006c*/ 	.byte	0x04, 0x11
        /*006e*/ 	.short	(.L_19 - .L_18)
	.align		4
.L_18:
        /*0070*/ 	.word	index@(_Z21inefficient_divergentPKfPfi)
        /*0074*/ 	.word	0x00000000


	//----- nvinfo : EIATTR_MIN_STACK_SIZE
	.align		4
.L_19:
        /*0078*/ 	.byte	0x04, 0x12
        /*007a*/ 	.short	(.L_21 - .L_20)
	.align		4
.L_20:
        /*007c*/ 	.word	index@(_Z21inefficient_divergentPKfPfi)
        /*0080*/ 	.word	0x00000000


	//----- nvinfo : EIATTR_MIN_STACK_SIZE
	.align		4
.L_21:
        /*0084*/ 	.byte	0x04, 0x12
        /*0086*/ 	.short	(.L_23 - .L_22)
	.align		4
.L_22:
        /*0088*/ 	.word	index@(_Z19inefficient_stridedPKfPfii)
        /*008c*/ 	.word	0x00000000


	//----- nvinfo : EIATTR_MIN_STACK_SIZE
	.align		4
.L_23:
        /*0090*/ 	.byte	0x04, 0x12
        /*0092*/ 	.short	(.L_25 - .L_24)
	.align		4
.L_24:
        /*0094*/ 	.word	index@(_Z15balanced_kernelPKfPfi)
        /*0098*/ 	.word	0x00000000


	//----- nvinfo : EIATTR_MIN_STACK_SIZE
	.align		4
.L_25:
        /*009c*/ 	.byte	0x04, 0x12
        /*009e*/ 	.short	(.L_27 - .L_26)
	.align		4
.L_26:
        /*00a0*/ 	.word	index@(_Z13compute_boundPKfPfi)
        /*00a4*/ 	.word	0x00000000


	//----- nvinfo : EIATTR_MIN_STACK_SIZE
	.align		4
.L_27:
        /*00a8*/ 	.byte	0x04, 0x12
        /*00aa*/ 	.short	(.L_29 - .L_28)
	.align		4
.L_28:
        /*00ac*/ 	.word	index@(_Z12memory_boundPKfPfi)
        /*00b0*/ 	.word	0x00000000
.L_29:


//--------------------- .nv.compat                --------------------------
	.section	.nv.compat,"",@"SHT_CUDA_COMPAT_INFO"
	.align	4
        /*0000*/ 	.byte	0x02, 0x09, 0x00, 0x00, 0x02, 0x02, 0x01, 0x00, 0x02, 0x05, 0x05, 0x00, 0x03, 0x07, 0x01, 0x01
        /*0010*/ 	.byte	0x02, 0x03, 0x00, 0x00, 0x02, 0x06, 0x01, 0x00, 0x04, 0x0b, 0x08, 0x00, 0x09, 0x00, 0x00, 0x00
        /*0020*/ 	.byte	0x00, 0x00, 0x00, 0x00


//--------------------- .nv.info._Z21inefficient_divergentPKfPfi --------------------------
	.section	.nv.info._Z21inefficient_divergentPKfPfi,"",@"SHT_CUDA_INFO"
	.sectionflags	@""
	.align	4


	//----- nvinfo : EIATTR_CUDA_API_VERSION
	.align		4
        /*0000*/ 	.byte	0x04, 0x37
        /*0002*/ 	.short	(.L_31 - .L_30)
.L_30:
        /*0004*/ 	.word	0x00000082


	//----- nvinfo : EIATTR_KPARAM_INFO
	.align		4
.L_31:
        /*0008*/ 	.byte	0x04, 0x17
        /*000a*/ 	.short	(.L_33 - .L_32)
.L_32:
        /*000c*/ 	.word	0x00000000
        /*0010*/ 	.short	0x0002
        /*0012*/ 	.short	0x0010
        /*0014*/ 	.byte	0x00, 0xf0, 0x11, 0x00


	//----- nvinfo : EIATTR_KPARAM_INFO
	.align		4
.L_33:
        /*0018*/ 	.byte	0x04, 0x17
        /*001a*/ 	.short	(.L_35 - .L_34)
.L_34:
        /*001c*/ 	.word	0x00000000
        /*0020*/ 	.short	0x0001
        /*0022*/ 	.short	0x0008
        /*0024*/ 	.byte	0x00, 0xf5, 0x21, 0x00


	//----- nvinfo : EIATTR_KPARAM_INFO
	.align		4
.L_35:
        /*0028*/ 	.byte	0x04, 0x17
        /*002a*/ 	.short	(.L_37 - .L_36)
.L_36:
        /*002c*/ 	.word	0x00000000
        /*0030*/ 	.short	0x0000
        /*0032*/ 	.short	0x0000
        /*0034*/ 	.byte	0x00, 0xf5, 0x21, 0x00


	//----- nvinfo : EIATTR_SPARSE_MMA_MASK
	.align		4
.L_37:
        /*0038*/ 	.byte	0x03, 0x50
        /*003a*/ 	.short	0x0000


	//----- nvinfo : EIATTR_MAXREG_COUNT
	.align		4
        /*003c*/ 	.byte	0x03, 0x1b
        /*003e*/ 	.short	0x00ff


	//----- nvinfo : EIATTR_MERCURY_ISA_VERSION
	.align		4
        /*0040*/ 	.byte	0x03, 0x5f
        /*0042*/ 	.short	0x0101


	//----- nvinfo : EIATTR_VRC_CTA_INIT_COUNT
	.align		4
        /*0044*/ 	.byte	0x02, 0x4a
	.zero		1
	.zero		1


	//----- nvinfo : EIATTR_EXIT_INSTR_OFFSETS
	.align		4
        /*0048*/ 	.byte	0x04, 0x1c
        /*004a*/ 	.short	(.L_39 - .L_38)


	//   ....[0]....
.L_38:
        /*004c*/ 	.word	0x00000070


	//   ....[1]....
        /*0050*/ 	.word	0x00000ae0


	//----- nvinfo : EIATTR_CRS_STACK_SIZE
	.align		4
.L_39:
        /*0054*/ 	.byte	0x04, 0x1e
        /*0056*/ 	.short	(.L_41 - .L_40)
.L_40:
        /*0058*/ 	.word	0x00000000


	//----- nvinfo : EIATTR_CBANK_PARAM_SIZE
	.align		4
.L_41:
        /*005c*/ 	.byte	0x03, 0x19
        /*005e*/ 	.short	0x0014


	//----- nvinfo : EIATTR_PARAM_CBANK
	.align		4
        /*0060*/ 	.byte	0x04, 0x0a
        /*0062*/ 	.short	(.L_43 - .L_42)
	.align		4
.L_42:
        /*0064*/ 	.word	index@(.nv.constant0._Z21inefficient_divergentPKfPfi)
        /*0068*/ 	.short	0x0380
        /*006a*/ 	.short	0x0014


	//----- nvinfo : EIATTR_SW_WAR
	.align		4
.L_43:
        /*006c*/ 	.byte	0x04, 0x36
        /*006e*/ 	.short	(.L_45 - .L_44)
.L_44:
        /*0070*/ 	.word	0x00000008
.L_45:


//--------------------- .nv.info._Z19inefficient_stridedPKfPfii --------------------------
	.section	.nv.info._Z19inefficient_stridedPKfPfii,"",@"SHT_CUDA_INFO"
	.sectionflags	@""
	.align	4


	//----- nvinfo : EIATTR_CUDA_API_VERSION
	.align		4
        /*0000*/ 	.byte	0x04, 0x37
        /*0002*/ 	.short	(.L_47 - .L_46)
.L_46:
        /*0004*/ 	.word	0x00000082


	//----- nvinfo : EIATTR_KPARAM_INFO
	.align		4
.L_47:
        /*0008*/ 	.byte	0x04, 0x17
        /*000a*/ 	.short	(.L_49 - .L_48)
.L_48:
        /*000c*/ 	.word	0x00000000
        /*0010*/ 	.short	0x0003
        /*0012*/ 	.short	0x0014
        /*0014*/ 	.byte	0x00, 0xf0, 0x11, 0x00


	//----- nvinfo : EIATTR_KPARAM_INFO
	.align		4
.L_49:
        /*0018*/ 	.byte	0x04, 0x17
        /*001a*/ 	.short	(.L_51 - .L_50)
.L_50:
        /*001c*/ 	.word	0x00000000
        /*0020*/ 	.short	0x0002
        /*0022*/ 	.short	0x0010
        /*0024*/ 	.byte	0x00, 0xf0, 0x11, 0x00


	//----- nvinfo : EIATTR_KPARAM_INFO
	.align		4
.L_51:
        /*0028*/ 	.byte	0x04, 0x17
        /*002a*/ 	.short	(.L_53 - .L_52)
.L_52:
        /*002c*/ 	.word	0x00000000
        /*0030*/ 	.short	0x0001
        /*0032*/ 	.short	0x0008
        /*0034*/ 	.byte	0x00, 0xf5, 0x21, 0x00


	//----- nvinfo : EIATTR_KPARAM_INFO
	.align		4
.L_53:
        /*0038*/ 	.byte	0x04, 0x17
        /*003a*/ 	.short	(.L_55 - .L_54)
.L_54:
        /*003c*/ 	.word	0x00000000
        /*0040*/ 	.short	0x0000
        /*0042*/ 	.short	0x0000
        /*0044*/ 	.byte	0x00, 0xf5, 0x21, 0x00


	//----- nvinfo : EIATTR_SPARSE_MMA_MASK
	.align		4
.L_55:
        /*0048*/ 	.byte	0x03, 0x50
        /*004a*/ 	.short	0x0000


	//----- nvinfo : EIATTR_MAXREG_COUNT
	.align		4
        /*004c*/ 	.byte	0x03, 0x1b
        /*004e*/ 	.short	0x00ff


	//----- nvinfo : EIATTR_MERCURY_ISA_VERSION
	.align		4
        /*0050*/ 	.byte	0x03, 0x5f
        /*0052*/ 	.short	0x0101


	//----- nvinfo : EIATTR_VRC_CTA_INIT_COUNT
	.align		4
        /*0054*/ 	.byte	0x02, 0x4a
	.zero		1
	.zero		1


	//----- nvinfo : EIATTR_EXIT_INSTR_OFFSETS
	.align		4
        /*0058*/ 	.byte	0x04, 0x1c
        /*005a*/ 	.short	(.L_57 - .L_56)


	//   ....[0]....
.L_56:
        /*005c*/ 	.word	0x000002e0


	//   ....[1]....
        /*0060*/ 	.word	0x000003c0


	//----- nvinfo : EIATTR_CBANK_PARAM_SIZE
	.align		4
.L_57:
        /*0064*/ 	.byte	0x03, 0x19
        /*0066*/ 	.short	0x0018


	//----- nvinfo : EIATTR_PARAM_CBANK
	.align		4
        /*0068*/ 	.byte	0x04, 0x0a
        /*006a*/ 	.short	(.L_59 - .L_58)
	.align		4
.L_58:
        /*006c*/ 	.word	index@(.nv.constant0._Z19inefficient_stridedPKfPfii)
        /*0070*/ 	.short	0x0380
        /*0072*/ 	.short	0x0018


	//----- nvinfo : EIATTR_SW_WAR
	.align		4
.L_59:
        /*0074*/ 	.byte	0x04, 0x36
        /*0076*/ 	.short	(.L_61 - .L_60)
.L_60:
        /*0078*/ 	.word	0x00000008
.L_61:


//--------------------- .nv.info._Z15balanced_kernelPKfPfi --------------------------
	.section	.nv.info._Z15balanced_kernelPKfPfi,"",@"SHT_CUDA_INFO"
	.sectionflags	@""
	.align	4


	//----- nvinfo : EIATTR_CUDA_API_VERSION
	.align		4
        /*0000*/ 	.byte	0x04, 0x37
        /*0002*/ 	.short	(.L_63 - .L_62)
.L_62:
        /*0004*/ 	.word	0x00000082


	//----- nvinfo : EIATTR_KPARAM_INFO
	.align		4
.L_63:
        /*0008*/ 	.byte	0x04, 0x17
        /*000a*/ 	.short	(.L_65 - .L_64)
.L_64:
        /*000c*/ 	.word	0x00000000
        /*0010*/ 	.short	0x0002
        /*0012*/ 	.short	0x0010
        /*0014*/ 	.byte	0x00, 0xf0, 0x11, 0x00


	//----- nvinfo : EIATTR_KPARAM_INFO
	.align		4
.L_65:
        /*0018*/ 	.byte	0x04, 0x17
        /*001a*/ 	.short	(.L_67 - .L_66)
.L_66:
        /*001c*/ 	.word	0x00000000
        /*0020*/ 	.short	0x0001
        /*0022*/ 	.short	0x0008
        /*0024*/ 	.byte	0x00, 0xf5, 0x21, 0x00


	//----- nvinfo : EIATTR_KPARAM_INFO
	.align		4
.L_67:
        /*0028*/ 	.byte	0x04, 0x17
        /*002a*/ 	.short	(.L_69 - .L_68)
.L_68:
        /*002c*/ 	.word	0x00000000
        /*0030*/ 	.short	0x0000
        /*0032*/ 	.short	0x0000
        /*0034*/ 	.byte	0x00, 0xf5, 0x21, 0x00


	//----- nvinfo : EIATTR_SPARSE_MMA_MASK
	.align		4
.L_69:
        /*0038*/ 	.byte	0x03, 0x50
        /*003a*/ 	.short	0x0000


	//----- nvinfo : EIATTR_MAXREG_COUNT
	.align		4
        /*003c*/ 	.byte	0x03, 0x1b
        /*003e*/ 	.short	0x00ff


	//----- nvinfo : EIATTR_MERCURY_ISA_VERSION
	.align		4
        /*0040*/ 	.byte	0x03, 0x5f
        /*0042*/ 	.short	0x0101


	//----- nvinfo : EIATTR_VRC_CTA_INIT_COUNT
	.align		4
        /*0044*/ 	.byte	0x02, 0x4a
	.zero		1
	.zero		1


	//----- nvinfo : EIATTR_EXIT_INSTR_OFFSETS
	.align		4
        /*0048*/ 	.byte	0x04, 0x1c
        /*004a*/ 	.short	(.L_71 - .L_70)


	//   ....[0]....
.L_70:
        /*004c*/ 	.word	0x00000070


	//   ....[1]....
        /*0050*/ 	.word	0x00000240


	//----- nvinfo : EIATTR_CBANK_PARAM_SIZE
	.align		4
.L_71:
        /*0054*/ 	.byte	0x03, 0x19
        /*0056*/ 	.short	0x0014


	//----- nvinfo : EIATTR_PARAM_CBANK
	.align		4
        /*0058*/ 	.byte	0x04, 0x0a
        /*005a*/ 	.short	(.L_73 - .L_72)
	.align		4
.L_72:
        /*005c*/ 	.word	index@(.nv.constant0._Z15balanced_kernelPKfPfi)
        /*0060*/ 	.short	0x0380
        /*0062*/ 	.short	0x0014


	//----- nvinfo : EIATTR_SW_WAR
	.align		4
.L_73:
        /*0064*/ 	.byte	0x04, 0x36
        /*0066*/ 	.short	(.L_75 - .L_74)
.L_74:
        /*0068*/ 	.word	0x00000008
.L_75:


//--------------------- .nv.info._Z13compute_boundPKfPfi --------------------------
	.section	.nv.info._Z13compute_boundPKfPfi,"",@"SHT_CUDA_INFO"
	.sectionflags	@""
	.align	4


	//----- nvinfo : EIATTR_CUDA_API_VERSION
	.align		4
        /*0000*/ 	.byte	0x04, 0x37
        /*0002*/ 	.short	(.L_77 - .L_76)
.L_76:
        /*0004*/ 	.word	0x00000082


	//----- nvinfo : EIATTR_KPARAM_INFO
	.align		4
.L_77:
        /*0008*/ 	.byte	0x04, 0x17
        /*000a*/ 	.short	(.L_79 - .L_78)
.L_78:
        /*000c*/ 	.word	0x00000000
        /*0010*/ 	.short	0x0002
        /*0012*/ 	.short	0x0010
        /*0014*/ 	.byte	0x00, 0xf0, 0x11, 0x00


	//----- nvinfo : EIATTR_KPARAM_INFO
	.align		4
.L_79:
        /*0018*/ 	.byte	0x04, 0x17
        /*001a*/ 	.short	(.L_81 - .L_80)
.L_80:
        /*001c*/ 	.word	0x00000000
        /*0020*/ 	.short	0x0001
        /*0022*/ 	.short	0x0008
        /*0024*/ 	.byte	0x00, 0xf5, 0x21, 0x00


	//----- nvinfo : EIATTR_KPARAM_INFO
	.align		4
.L_81:
        /*0028*/ 	.byte	0x04, 0x17
        /*002a*/ 	.short	(.L_83 - .L_82)
.L_82:
        /*002c*/ 	.word	0x00000000
        /*0030*/ 	.short	0x0000
        /*0032*/ 	.short	0x0000
        /*0034*/ 	.byte	0x00, 0xf5, 0x21, 0x00


	//----- nvinfo : EIATTR_SPARSE_MMA_MASK
	.align		4
.L_83:
        /*0038*/ 	.byte	0x03, 0x50
        /*003a*/ 	.short	0x0000


	//----- nvinfo : EIATTR_MAXREG_COUNT
	.align		4
        /*003c*/ 	.byte	0x03, 0x1b
        /*003e*/ 	.short	0x00ff


	//----- nvinfo : EIATTR_MERCURY_ISA_VERSION
	.align		4
        /*0040*/ 	.byte	0x03, 0x5f
        /*0042*/ 	.short	0x0101


	//----- nvinfo : EIATTR_VRC_CTA_INIT_COUNT
	.align		4
        /*0044*/ 	.byte	0x02, 0x4a
	.zero		1
	.zero		1


	//----- nvinfo : EIATTR_EXIT_INSTR_OFFSETS
	.align		4
        /*0048*/ 	.byte	0x04, 0x1c
        /*004a*/ 	.short	(.L_85 - .L_84)


	//   ....[0]....
.L_84:
        /*004c*/ 	.word	0x00000070


	//   ....[1]....
        /*0050*/ 	.word	0x00000d80


	//----- nvinfo : EIATTR_CBANK_PARAM_SIZE
	.align		4
.L_85:
        /*0054*/ 	.byte	0x03, 0x19
        /*0056*/ 	.short	0x0014


	//----- nvinfo : EIATTR_PARAM_CBANK
	.align		4
        /*0058*/ 	.byte	0x04, 0x0a
        /*005a*/ 	.short	(.L_87 - .L_86)
	.align		4
.L_86:
        /*005c*/ 	.word	index@(.nv.constant0._Z13compute_boundPKfPfi)
        /*0060*/ 	.short	0x0380
        /*0062*/ 	.short	0x0014


	//----- nvinfo : EIATTR_SW_WAR
	.align		4
.L_87:
        /*0064*/ 	.byte	0x04, 0x36
        /*0066*/ 	.short	(.L_89 - .L_88)
.L_88:
        /*0068*/ 	.word	0x00000008
.L_89:


//--------------------- .nv.info._Z12memory_boundPKfPfi --------------------------
	.section	.nv.info._Z12memory_boundPKfPfi,"",@"SHT_CUDA_INFO"
	.sectionflags	@""
	.align	4


	//----- nvinfo : EIATTR_CUDA_API_VERSION
	.align		4
        /*0000*/ 	.byte	0x04, 0x37
        /*0002*/ 	.short	(.L_91 - .L_90)
.L_90:
        /*0004*/ 	.word	0x00000082


	//----- nvinfo : EIATTR_KPARAM_INFO
	.align		4
.L_91:
        /*0008*/ 	.byte	0x04, 0x17
        /*000a*/ 	.short	(.L_93 - .L_92)
.L_92:
        /*000c*/ 	.word	0x00000000
        /*0010*/ 	.short	0x0002
        /*0012*/ 	.short	0x0010
        /*0014*/ 	.byte	0x00, 0xf0, 0x11, 0x00


	//----- nvinfo : EIATTR_KPARAM_INFO
	.align		4
.L_93:
        /*0018*/ 	.byte	0x04, 0x17
        /*001a*/ 	.short	(.L_95 - .L_94)
.L_94:
        /*001c*/ 	.word	0x00000000
        /*0020*/ 	.short	0x0001
        /*0022*/ 	.short	0x0008
        /*0024*/ 	.byte	0x00, 0xf5, 0x21, 0x00


	//----- nvinfo : EIATTR_KPARAM_INFO
	.align		4
.L_95:
        /*0028*/ 	.byte	0x04, 0x17
        /*002a*/ 	.short	(.L_97 - .L_96)
.L_96:
        /*002c*/ 	.word	0x00000000
        /*0030*/ 	.short	0x0000
        /*0032*/ 	.short	0x0000
        /*0034*/ 	.byte	0x00, 0xf5, 0x21, 0x00


	//----- nvinfo : EIATTR_SPARSE_MMA_MASK
	.align		4
.L_97:
        /*0038*/ 	.byte	0x03, 0x50
        /*003a*/ 	.short	0x0000


	//----- nvinfo : EIATTR_MAXREG_COUNT
	.align		4
        /*003c*/ 	.byte	0x03, 0x1b
        /*003e*/ 	.short	0x00ff


	//----- nvinfo : EIATTR_MERCURY_ISA_VERSION
	.align		4
        /*0040*/ 	.byte	0x03, 0x5f
        /*0042*/ 	.short	0x0101


	//----- nvinfo : EIATTR_VRC_CTA_INIT_COUNT
	.align		4
        /*0044*/ 	.byte	0x02, 0x4a
	.zero		1
	.zero		1


	//----- nvinfo : EIATTR_EXIT_INSTR_OFFSETS
	.align		4
        /*0048*/ 	.byte	0x04, 0x1c
        /*004a*/ 	.short	(.L_99 - .L_98)


	//   ....[0]....
.L_98:
        /*004c*/ 	.word	0x00000070


	//   ....[1]....
        /*0050*/ 	.word	0x00000100


	//----- nvinfo : EIATTR_CBANK_PARAM_SIZE
	.align		4
.L_99:
        /*0054*/ 	.byte	0x03, 0x19
        /*0056*/ 	.short	0x0014


	//----- nvinfo : EIATTR_PARAM_CBANK
	.align		4
        /*0058*/ 	.byte	0x04, 0x0a
        /*005a*/ 	.short	(.L_101 - .L_100)
	.align		4
.L_100:
        /*005c*/ 	.word	index@(.nv.constant0._Z12memory_boundPKfPfi)
        /*0060*/ 	.short	0x0380
        /*0062*/ 	.short	0x0014


	//----- nvinfo : EIATTR_SW_WAR
	.align		4
.L_101:
        /*0064*/ 	.byte	0x04, 0x36
        /*0066*/ 	.short	(.L_103 - .L_102)
.L_102:
        /*0068*/ 	.word	0x00000008
.L_103:


//--------------------- .nv.callgraph             --------------------------
	.section	.nv.callgraph,"",@"SHT_CUDA_CALLGRAPH"
	.align	4
	.sectionentsize	8
	.align		4
        /*0000*/ 	.word	0x00000000
	.align		4
        /*0004*/ 	.word	0xffffffff
	.align		4
        /*0008*/ 	.word	0x00000000
	.align		4
        /*000c*/ 	.word	0xfffffffe
	.align		4
        /*0010*/ 	.word	0x00000000
	.align		4
        /*0014*/ 	.word	0xfffffffd
	.align		4
        /*0018*/ 	.word	0x00000000
	.align		4
        /*001c*/ 	.word	0xfffffffc


//--------------------- .text._Z21inefficient_divergentPKfPfi --------------------------
	.section	.text._Z21inefficient_divergentPKfPfi,"ax",@progbits
	.align	128
        .global         _Z21inefficient_divergentPKfPfi
        .type           _Z21inefficient_divergentPKfPfi,@function
        .size           _Z21inefficient_divergentPKfPfi,(.L_x_8 - _Z21inefficient_divergentPKfPfi)
        .other          _Z21inefficient_divergentPKfPfi,@"STO_CUDA_ENTRY STV_DEFAULT"
_Z21inefficient_divergentPKfPfi:
.text._Z21inefficient_divergentPKfPfi:
[----:B------:R-:W-:Y:S01]  /*0000*/  LDC R1, c[0x0][0x37c] ;  /* 0x0000df00ff017b82 */ /* 0x000fe20000000800 */
[----:B------:R-:W0:Y:S07]  /*0010*/  S2R R3, SR_TID.X ;  /* 0x0000000000037919 */ /* 0x000e2e0000002100 */
[----:B------:R-:W0:Y:S01]  /*0020*/  S2UR UR4, SR_CTAID.X ;  /* 0x00000000000479c3 */ /* 0x000e220000002500 */
[----:B------:R-:W1:Y:S07]  /*0030*/  LDCU UR5, c[0x0][0x390] ;  /* 0x00007200ff0577ac */ /* 0x000e6e0008000800 */
[----:B------:R-:W0:Y:S02]  /*0040*/  LDC R0, c[0x0][0x360] ;  /* 0x0000d800ff007b82 */ /* 0x000e240000000800 */
[----:B0-----:R-:W-:-:S05]  /*0050*/  IMAD R0, R0, UR4, R3 ;  /* 0x0000000400007c24 */ /* 0x001fca000f8e0203 */
[----:B-1----:R-:W-:-:S13]  /*0060*/  ISETP.GE.AND P0, PT, R0, UR5, PT ;  /* 0x0000000500007c0c */ /* 0x002fda000bf06270 */
[----:B------:R-:W-:Y:S05]  /*0070*/  @P0 EXIT ;  /* 0x000000000000094d */ /* 0x000fea0003800000 */
[----:B------:R-:W0:Y:S01]  /*0080*/  LDC.64 R2, c[0x0][0x380] ;  /* 0x0000e000ff027b82 */ /* 0x000e220000000a00 */
[----:B------:R-:W1:Y:S01]  /*0090*/  LDCU.64 UR4, c[0x0][0x358] ;  /* 0x00006b00ff0477ac */ /* 0x000e620008000a00 */
[----:B0-----:R-:W-:-:S06]  /*00a0*/  IMAD.WIDE R2, R0, 0x4, R2 ;  /* 0x0000000400027825 */ /* 0x001fcc00078e0202 */
[----:B-1----:R0:W5:Y:S01]  /*00b0*/  LDG.E R2, desc[UR4][R2.64] ;  /* 0x0000000402027981 */ /* 0x002162000c1e1900 */
[----:B------:R-:W-:Y:S01]  /*00c0*/  SHF.R.S32.HI R5, RZ, 0x1f, R0 ;  /* 0x0000001fff057819 */ /* 0x000fe20000011400 */
[----:B------:R-:W-:Y:S03]  /*00d0*/  BSSY.RECONVERGENT B0, `(.L_x_0) ;  /* 0x000009d000007945 */ /* 0x000fe60003800200 */
[----:B------:R-:W-:-:S04]  /*00e0*/  LEA.HI R5, R5, R0, RZ, 0x5 ;  /* 0x0000000005057211 */ /* 0x000fc800078f28ff */
[----:B------:R-:W-:-:S04]  /*00f0*/  LOP3.LUT R5, R5, 0xffffffe0, RZ, 0xc0, !PT ;  /* 0xffffffe005057812 */ /* 0x000fc800078ec0ff */
[----:B------:R-:W-:-:S04]  /*0100*/  IADD3 R5, PT, PT, R0, -R5, RZ ;  /* 0x8000000500057210 */ /* 0x000fc80007ffe0ff */
[----:B------:R-:W-:-:S13]  /*0110*/  ISETP.GT.AND P0, PT, R5, 0xf, PT ;  /* 0x0000000f0500780c */ /* 0x000fda0003f04270 */
[----:B0-----:R-:W-:Y:S05]  /*0120*/  @P0 BRA `(.L_x_1) ;  /* 0x0000000000cc0947 */ /* 0x001fea0003800000 */
[----:B-----5:R-:W-:-:S04]  /*0130*/  FMUL R2, R2, 1.0099999904632568359 ;  /* 0x3f8147ae02027820 */ /* 0x020fc80000400000 */
[----:B------:R-:W-:-:S04]  /*0140*/  FMUL R2, R2, 1.0099999904632568359 ;  /* 0x3f8147ae02027820 */ /* 0x000fc80000400000 */
        /* <DEDUP_REMOVED lines=47> */
[----:B------:R-:W-:Y:S01]  /*0440*/  FMUL R5, R2, 1.0099999904632568359 ;  /* 0x3f8147ae02057820 */ /* 0x000fe20000400000 */
[----:B------:R-:W-:Y:S06]  /*0450*/  BRA `(.L_x_2) ;  /* 0x0000000400907947 */ /* 0x000fec0003800000 */
.L_x_1:
[----:B-----5:R-:W-:-:S04]  /*0460*/  FADD R2, R2, 0.0099999997764825820923 ;  /* 0x3c23d70a02027421 */ /* 0x020fc80000000000 */
[----:B------:R-:W-:-:S04]  /*0470*/  FADD R2, R2, 0.0099999997764825820923 ;  /* 0x3c23d70a02027421 */ /* 0x000fc80000000000 */
        /* <DEDUP_REMOVED lines=97> */
[----:B------:R-:W-:-:S07]  /*0a90*/  FADD R5, R2, 0.0099999997764825820923 ;  /* 0x3c23d70a02057421 */ /* 0x000fce0000000000 */
.L_x_2:
[----:B------:R-:W-:Y:S05]  /*0aa0*/  BSYNC.RECONVERGENT B0 ;  /* 0x0000000000007941 */ /* 0x000fea0003800200 */
.L_x_0:
[----:B------:R-:W0:Y:S02]  /*0ab0*/  LDC.64 R2, c[0x0][0x388] ;  /* 0x0000e200ff027b82 */ /* 0x000e240000000a00 */
[----:B0-----:R-:W-:-:S05]  /*0ac0*/  IMAD.WIDE R2, R0, 0x4, R2 ;  /* 0x0000000400027825 */ /* 0x001fca00078e0202 */
[----:B------:R-:W-:Y:S01]  /*0ad0*/  STG.E desc[UR4][R2.64], R5 ;  /* 0x0000000502007986 */ /* 0x000fe2000c101904 */
[----:B------:R-:W-:Y:S05]  /*0ae0*/  EXIT ;  /* 0x000000000000794d */ /* 0x000fea0003800000 */
.L_x_3:
[----:B------:R-:W-:-:S00]  /*0af0*/  BRA `(.L_x_3) ;  /* 0xfffffffc00fc7947 */ /* 0x000fc0000383ffff */
[----:B------:R-:W-:-:S00]  /*0b00*/  NOP ;  /* 0x0000000000007918 */ /* 0x000fc00000000000 */
[----:B------:R-:W-:-:S00]  /*0b10*/  NOP ;  /* 0x0000000000007918 */ /* 0x000fc00000000000 */
[----:B------:R-:W-:-:S00]  /*0b20*/  NOP ;  /* 0x0000000000007918 */ /* 0x000fc00000000000 */
[----:B------:R-:W-:-:S00]  /*0b30*/  NOP ;  /* 0x0000000000007918 */ /* 0x000fc00000000000 */
[----:B------:R-:W-:-:S00]  /*0b40*/  NOP ;  /* 0x0000000000007918 */ /* 0x000fc00000000000 */
[----:B------:R-:W-:-:S00]  /*0b50*/  NOP ;  /* 0x0000000000007918 */ /* 0x000fc00000000000 */
[----:B------:R-:W-:-:S00]  /*0b60*/  NOP ;  /* 0x0000000000007918 */ /* 0x000fc00000000000 */
[----:B------:R-:W-:-:S00]  /*0b70*/  NOP ;  /* 0x0000000000007918 */ /* 0x000fc00000000000 */
.L_x_8:


//--------------------- .text._Z19inefficient_stridedPKfPfii --------------------------
	.section	.text._Z19inefficient_stridedPKfPfii,"ax",@progbits
	.align	128
        .global         _Z19inefficient_stridedPKfPfii
        .type           _Z19inefficient_stridedPKfPfii,@function
        .size           _Z19inefficient_stridedPKfPfii,(.L_x_9 - _Z19inefficient_stridedPKfPfii)
        .other          _Z19inefficient_stridedPKfPfii,@"STO_CUDA_ENTRY STV_DEFAULT"
_Z19inefficient_stridedPKfPfii:
.text._Z19inefficient_stridedPKfPfii:
[----:B------:R-:W-:Y:S08]  /*0000*/  LDC R1, c[0x0][0x37c] ;  /* 0x0000df00ff017b82 */ /* 0x000ff00000000800 */
[----:B------:R-:W0:Y:S01]  /*0010*/  LDC.64 R2, c[0x0][0x390] ;  /* 0x0000e400ff027b82 */ /* 0x000e220000000a00 */
[----:B------:R-:W1:Y:S07]  /*0020*/  S2R R13, SR_TID.X ;  /* 0x00000000000d7919 */ /* 0x000e6e0000002100 */
[----:B------:R-:W1:Y:S01]  /*0030*/  S2UR UR4, SR_CTAID.X ;  /* 0x00000000000479c3 */ /* 0x000e620000002500 */
[----:B0-----:R-:W-:-:S02]  /*0040*/  IABS R7, R3 ;  /* 0x0000000300077213 */ /* 0x001fc40000000000 */
[----:B------:R-:W-:Y:S02]  /*0050*/  IABS R0, R2 ;  /* 0x0000000200007213 */ /* 0x000fe40000000000 */
[----:B------:R-:W0:Y:S08]  /*0060*/  I2F.RP R8, R7 ;  /* 0x0000000700087306 */ /* 0x000e300000209400 */
[----:B------:R-:W2:Y:S08]  /*0070*/  I2F.RP R4, R0 ;  /* 0x0000000000047306 */ /* 0x000eb00000209400 */
[----:B0-----:R-:W0:Y:S08]  /*0080*/  MUFU.RCP R8, R8 ;  /* 0x0000000800087308 */ /* 0x001e300000001000 */
[----:B--2---:R2:W-:Y:S01]  /*0090*/  MUFU.RCP R6, R4 ;  /* 0x0000000400067308 */ /* 0x0045e20000001000 */
[----:B0-----:R-:W-:-:S02]  /*00a0*/  VIADD R9, R8, 0xffffffe ;  /* 0x0ffffffe08097836 */ /* 0x001fc40000000000 */
[----:B--2---:R-:W-:Y:S01]  /*00b0*/  IMAD.MOV.U32 R4, RZ, RZ, RZ ;  /* 0x000000ffff047224 */ /* 0x004fe200078e00ff */
[----:B------:R-:W1:Y:S04]  /*00c0*/  LDC R8, c[0x0][0x360] ;  /* 0x0000d800ff087b82 */ /* 0x000e680000000800 */
[----:B------:R-:W0:Y:S02]  /*00d0*/  F2I.FTZ.U32.TRUNC.NTZ R5, R9 ;  /* 0x0000000900057305 */ /* 0x000e24000021f000 */
[----:B0-----:R-:W-:-:S05]  /*00e0*/  IADD3 R10, PT, PT, RZ, -R5, RZ ;  /* 0x80000005ff0a7210 */ /* 0x001fca0007ffe0ff */
[----:B------:R-:W-:-:S04]  /*00f0*/  IMAD R11, R10, R7, RZ ;  /* 0x000000070a0b7224 */ /* 0x000fc800078e02ff */
[----:B------:R-:W-:Y:S01]  /*0100*/  IMAD.HI.U32 R11, R5, R11, R4 ;  /* 0x0000000b050b7227 */ /* 0x000fe200078e0004 */
[----:B------:R-:W-:-:S03]  /*0110*/  IADD3 R5, PT, PT, R6, 0xffffffe, RZ ;  /* 0x0ffffffe06057810 */ /* 0x000fc60007ffe0ff */
[----:B-1----:R-:W-:Y:S02]  /*0120*/  IMAD R6, R8, UR4, R13 ;  /* 0x0000000408067c24 */ /* 0x002fe4000f8e020d */
[----:B------:R-:W-:Y:S01]  /*0130*/  IMAD.HI.U32 R11, R11, R0, RZ ;  /* 0x000000000b0b7227 */ /* 0x000fe200078e00ff */
[----:B------:R-:W0:Y:S03]  /*0140*/  F2I.FTZ.U32.TRUNC.NTZ R5, R5 ;  /* 0x0000000500057305 */ /* 0x000e26000021f000 */
[----:B------:R-:W-:Y:S02]  /*0150*/  IMAD.MOV R10, RZ, RZ, -R11 ;  /* 0x000000ffff0a7224 */ /* 0x000fe400078e0a0b */
[----:B------:R-:W-:Y:S02]  /*0160*/  IMAD R8, R6, R3, RZ ;  /* 0x0000000306087224 */ /* 0x000fe400078e02ff */
[----:B------:R-:W-:-:S03]  /*0170*/  IMAD R10, R7, R10, R0 ;  /* 0x0000000a070a7224 */ /* 0x000fc600078e0200 */
[----:B------:R-:W-:Y:S02]  /*0180*/  IABS R12, R8 ;  /* 0x00000008000c7213 */ /* 0x000fe40000000000 */
[----:B------:R-:W-:Y:S02]  /*0190*/  ISETP.GT.U32.AND P0, PT, R7, R10, PT ;  /* 0x0000000a0700720c */ /* 0x000fe40003f04070 */
[----:B0-----:R-:W-:-:S05]  /*01a0*/  IADD3 R9, PT, PT, RZ, -R5, RZ ;  /* 0x80000005ff097210 */ /* 0x001fca0007ffe0ff */
[----:B------:R-:W-:-:S04]  /*01b0*/  IMAD R9, R9, R0, RZ ;  /* 0x0000000009097224 */ /* 0x000fc800078e02ff */
[----:B------:R-:W-:Y:S01]  /*01c0*/  IMAD.HI.U32 R4, R5, R9, R4 ;  /* 0x0000000905047227 */ /* 0x000fe200078e0004 */
[----:B------:R-:W-:Y:S02]  /*01d0*/  MOV R5, R12 ;  /* 0x0000000c00057202 */ /* 0x000fe40000000f00 */
[----:B------:R-:W-:Y:S01]  /*01e0*/  @!P0 IADD3 R11, PT, PT, R11, 0x1, RZ ;  /* 0x000000010b0b8810 */ /* 0x000fe20007ffe0ff */
[----:B------:R-:W-:Y:S01]  /*01f0*/  @!P0 IMAD.IADD R10, R10, 0x1, -R7 ;  /* 0x000000010a0a8824 */ /* 0x000fe200078e0a07 */
[----:B------:R-:W-:Y:S01]  /*0200*/  ISETP.NE.AND P0, PT, R3, RZ, PT ;  /* 0x000000ff0300720c */ /* 0x000fe20003f05270 */
[----:B------:R-:W-:-:S03]  /*0210*/  IMAD.HI.U32 R4, R4, R5, RZ ;  /* 0x0000000504047227 */ /* 0x000fc600078e00ff */
[----:B------:R-:W-:Y:S01]  /*0220*/  ISETP.GE.U32.AND P2, PT, R10, R7, PT ;  /* 0x000000070a00720c */ /* 0x000fe20003f46070 */
[----:B------:R-:W-:Y:S01]  /*0230*/  IMAD.MOV R4, RZ, RZ, -R4 ;  /* 0x000000ffff047224 */ /* 0x000fe200078e0a04 */
[----:B------:R-:W-:-:S04]  /*0240*/  LOP3.LUT R7, R2, R3, RZ, 0x3c, !PT ;  /* 0x0000000302077212 */ /* 0x000fc800078e3cff */
[----:B------:R-:W-:Y:S01]  /*0250*/  ISETP.GE.AND P1, PT, R7, RZ, PT ;  /* 0x000000ff0700720c */ /* 0x000fe20003f26270 */
[----:B------:R-:W-:-:S06]  /*0260*/  IMAD R7, R0, R4, R5 ;  /* 0x0000000400077224 */ /* 0x000fcc00078e0205 */
[----:B------:R-:W-:Y:S01]  /*0270*/  @P2 VIADD R11, R11, 0x1 ;  /* 0x000000010b0b2836 */ /* 0x000fe20000000000 */
[----:B------:R-:W-:-:S05]  /*0280*/  ISETP.GT.U32.AND P2, PT, R0, R7, PT ;  /* 0x000000070000720c */ /* 0x000fca0003f44070 */
[----:B------:R-:W-:Y:S02]  /*0290*/  @!P1 IADD3 R11, PT, PT, -R11, RZ, RZ ;  /* 0x000000ff0b0b9210 */ /* 0x000fe40007ffe1ff */
[----:B------:R-:W-:-:S04]  /*02a0*/  @!P0 LOP3.LUT R11, RZ, R3, RZ, 0x33, !PT ;  /* 0x00000003ff0b8212 */ /* 0x000fc800078e33ff */
[----:B------:R-:W-:Y:S02]  /*02b0*/  ISETP.GE.AND P1, PT, R6, R11, PT ;  /* 0x0000000b0600720c */ /* 0x000fe40003f26270 */
[----:B------:R-:W-:-:S05]  /*02c0*/  @!P2 IMAD.IADD R7, R7, 0x1, -R0 ;  /* 0x000000010707a824 */ /* 0x000fca00078e0a00 */
[----:B------:R-:W-:-:S06]  /*02d0*/  ISETP.GT.U32.AND P0, PT, R0, R7, PT ;  /* 0x000000070000720c */ /* 0x000fcc0003f04070 */
[----:B------:R-:W-:Y:S07]  /*02e0*/  @P1 EXIT ;  /* 0x000000000000194d */ /* 0x000fee0003800000 */
[----:B------:R-:W0:Y:S01]  /*02f0*/  LDC.64 R4, c[0x0][0x380] ;  /* 0x0000e000ff047b82 */ /* 0x000e220000000a00 */
[----:B------:R-:W-:Y:S01]  /*0300*/  ISETP.GE.AND P1, PT, R8, RZ, PT ;  /* 0x000000ff0800720c */ /* 0x000fe20003f26270 */
[----:B------:R-:W1:Y:S01]  /*0310*/  LDCU.64 UR4, c[0x0][0x358] ;  /* 0x00006b00ff0477ac */ /* 0x000e620008000a00 */
[----:B------:R-:W-:Y:S02]  /*0320*/  @!P0 IADD3 R7, PT, PT, R7, -R0, RZ ;  /* 0x8000000007078210 */ /* 0x000fe40007ffe0ff */
[----:B------:R-:W-:-:S09]  /*0330*/  ISETP.NE.AND P0, PT, R2, RZ, PT ;  /* 0x000000ff0200720c */ /* 0x000fd20003f05270 */
[----:B------:R-:W-:-:S04]  /*0340*/  @!P1 IMAD.MOV R7, RZ, RZ, -R7 ;  /* 0x000000ffff079224 */ /* 0x000fc800078e0a07 */
[----:B------:R-:W-:-:S05]  /*0350*/  @!P0 LOP3.LUT R7, RZ, R2, RZ, 0x33, !PT ;  /* 0x00000002ff078212 */ /* 0x000fca00078e33ff */
[C---:B0-----:R-:W-:Y:S02]  /*0360*/  IMAD.WIDE R2, R7.reuse, 0x4, R4 ;  /* 0x0000000407027825 */ /* 0x041fe400078e0204 */
[----:B------:R-:W0:Y:S04]  /*0370*/  LDC.64 R4, c[0x0][0x388] ;  /* 0x0000e200ff047b82 */ /* 0x000e280000000a00 */
[----:B-1----:R-:W2:Y:S01]  /*0380*/  LDG.E R2, desc[UR4][R2.64] ;  /* 0x0000000402027981 */ /* 0x002ea2000c1e1900 */
[----:B0-----:R-:W-:-:S04]  /*0390*/  IMAD.WIDE R4, R7, 0x4, R4 ;  /* 0x0000000407047825 */ /* 0x001fc800078e0204 */
[----:B--2---:R-:W-:-:S05]  /*03a0*/  FADD R7, R2, R2 ;  /* 0x0000000202077221 */ /* 0x004fca0000000000 */
[----:B------:R-:W-:Y:S01]  /*03b0*/  STG.E desc[UR4][R4.64], R7 ;  /* 0x0000000704007986 */ /* 0x000fe2000c101904 */
[----:B------:R-:W-:Y:S05]  /*03c0*/  EXIT ;  /* 0x000000000000794d */ /* 0x000fea0003800000 */
.L_x_4:
        /* <DEDUP_REMOVED lines=11> */
.L_x_9:


//--------------------- .text._Z15balanced_kernelPKfPfi --------------------------
	.section	.text._Z15balanced_kernelPKfPfi,"ax",@progbits
	.align	128
        .global         _Z15balanced_kernelPKfPfi
        .type           _Z15balanced_kernelPKfPfi,@function
        .size           _Z15balanced_kernelPKfPfi,(.L_x_10 - _Z15balanced_kernelPKfPfi)
        .other          _Z15balanced_kernelPKfPfi,@"STO_CUDA_ENTRY STV_DEFAULT"
_Z15balanced_kernelPKfPfi:
.text._Z15balanced_kernelPKfPfi:
        /* <DEDUP_REMOVED lines=11> */
[----:B-1----:R-:W2:Y:S01]  /*00b0*/  LDG.E R2, desc[UR4][R2.64] ;  /* 0x0000000402027981 */ /* 0x002ea2000c1e1900 */
[----:B------:R-:W-:-:S05]  /*00c0*/  HFMA2 R7, -RZ, RZ, 1.8759765625, 7.6796875 ;  /* 0x3f8147aeff077431 */ /* 0x000fca00000001ff */
[-C--:B--2---:R-:W-:Y:S02]  /*00d0*/  FFMA R0, R2, R7.reuse, 0.0099999997764825820923 ;  /* 0x3c23d70a02007423 */ /* 0x084fe40000000007 */
[----:B------:R-:W0:Y:S02]  /*00e0*/  LDC.64 R2, c[0x0][0x388] ;  /* 0x0000e200ff027b82 */ /* 0x000e240000000a00 */
[----:B------:R-:W-:-:S04]  /*00f0*/  FFMA R0, R0, R7, 0.0099999997764825820923 ;  /* 0x3c23d70a00007423 */ /* 0x000fc80000000007 */
[----:B------:R-:W-:-:S04]  /*0100*/  FFMA R0, R0, R7, 0.0099999997764825820923 ;  /* 0x3c23d70a00007423 */ /* 0x000fc80000000007 */
[----:B------:R-:W-:-:S04]  /*0110*/  FFMA R0, R0, R7, 0.0099999997764825820923 ;  /* 0x3c23d70a00007423 */ /* 0x000fc80000000007 */
[----:B------:R-:W-:-:S04]  /*0120*/  FFMA R0, R0, R7, 0.0099999997764825820923 ;  /* 0x3c23d70a00007423 */ /* 0x000fc80000000007 */
[----:B------:R-:W-:-:S04]  /*0130*/  FFMA R0, R0, R7, 0.0099999997764825820923 ;  /* 0x3c23d70a00007423 */ /* 0x000fc80000000007 */
[----:B------:R-:W-:Y:S01]  /*0140*/  FFMA R0, R0, R7, 0.0099999997764825820923 ;  /* 0x3c23d70a00007423 */ /* 0x000fe20000000007 */
[----:B0-----:R-:W-:-:S04]  /*0150*/  IMAD.WIDE R2, R5, 0x4, R2 ;  /* 0x0000000405027825 */ /* 0x001fc800078e0202 */
[----:B------:R-:W-:-:S04]  /*0160*/  FFMA R0, R0, R7, 0.0099999997764825820923 ;  /* 0x3c23d70a00007423 */ /* 0x000fc80000000007 */
        /* <DEDUP_REMOVED lines=11> */
[----:B------:R-:W-:-:S05]  /*0220*/  FFMA R5, R0, R7, 0.0099999997764825820923 ;  /* 0x3c23d70a00057423 */ /* 0x000fca0000000007 */
[----:B------:R-:W-:Y:S01]  /*0230*/  STG.E desc[UR4][R2.64], R5 ;  /* 0x0000000502007986 */ /* 0x000fe2000c101904 */
[----:B------:R-:W-:Y:S05]  /*0240*/  EXIT ;  /* 0x000000000000794d */ /* 0x000fea0003800000 */
.L_x_5:
        /* <DEDUP_REMOVED lines=11> */
.L_x_10:


//--------------------- .text._Z13compute_boundPKfPfi --------------------------
	.section	.text._Z13compute_boundPKfPfi,"ax",@progbits
	.align	128
        .global         _Z13compute_boundPKfPfi
        .type           _Z13compute_boundPKfPfi,@function
        .size           _Z13compute_boundPKfPfi,(.L_x_11 - _Z13compute_boundPKfPfi)
        .other          _Z13compute_boundPKfPfi,@"STO_CUDA_ENTRY STV_DEFAULT"
_Z13compute_boundPKfPfi:
.text._Z13compute_boundPKfPfi:
        /* <DEDUP_REMOVED lines=12> */
[----:B------:R-:W-:-:S05]  /*00c0*/  HFMA2 R2, -RZ, RZ, 1.875, 5.0008296966552734375e-05 ;  /* 0x3f800347ff027431 */ /* 0x000fca00000001ff */
[-C--:B--2---:R-:W-:Y:S02]  /*00d0*/  FFMA R3, R5, R2.reuse, 9.9999997473787516356e-05 ;  /* 0x38d1b71705037423 */ /* 0x084fe40000000002 */
[----:B------:R-:W0:Y:S02]  /*00e0*/  LDC.64 R4, c[0x0][0x388] ;  /* 0x0000e200ff047b82 */ /* 0x000e240000000a00 */
[----:B------:R-:W-:-:S04]  /*00f0*/  FFMA R3, R3, R2, 9.9999997473787516356e-05 ;  /* 0x38d1b71703037423 */ /* 0x000fc80000000002 */
[----:B------:R-:W-:-:S04]  /*0100*/  FFMA R3, R3, R2, 9.9999997473787516356e-05 ;  /* 0x38d1b71703037423 */ /* 0x000fc80000000002 */
[----:B------:R-:W-:-:S04]  /*0110*/  FFMA R3, R3, R2, 9.9999997473787516356e-05 ;  /* 0x38d1b71703037423 */ /* 0x000fc80000000002 */
[----:B------:R-:W-:-:S04]  /*0120*/  FFMA R3, R3, R2, 9.9999997473787516356e-05 ;  /* 0x38d1b71703037423 */ /* 0x000fc80000000002 */
[----:B------:R-:W-:-:S04]  /*0130*/  FFMA R3, R3, R2, 9.9999997473787516356e-05 ;  /* 0x38d1b71703037423 */ /* 0x000fc80000000002 */
[----:B------:R-:W-:Y:S01]  /*0140*/  FFMA R3, R3, R2, 9.9999997473787516356e-05 ;  /* 0x38d1b71703037423 */ /* 0x000fe20000000002 */
[----:B0-----:R-:W-:-:S04]  /*0150*/  IMAD.WIDE R4, R0, 0x4, R4 ;  /* 0x0000000400047825 */ /* 0x001fc800078e0204 */
[----:B------:R-:W-:-:S04]  /*0160*/  FFMA R3, R3, R2, 9.9999997473787516356e-05 ;  /* 0x38d1b71703037423 */ /* 0x000fc80000000002 */
        /* <DEDUP_REMOVED lines=191> */
[----:B------:R-:W-:-:S05]  /*0d60*/  FFMA R3, R3, R2, 9.9999997473787516356e-05 ;  /* 0x38d1b71703037423 */ /* 0x000fca0000000002 */
[----:B------:R-:W-:Y:S01]  /*0d70*/  STG.E desc[UR4][R4.64], R3 ;  /* 0x0000000304007986 */ /* 0x000fe2000c101904 */
[----:B------:R-:W-:Y:S05]  /*0d80*/  EXIT ;  /* 0x000000000000794d */ /* 0x000fea0003800000 */
.L_x_6:
        /* <DEDUP_REMOVED lines=15> */
.L_x_11:


//--------------------- .text._Z12memory_boundPKfPfi --------------------------
	.section	.text._Z12memory_boundPKfPfi,"ax",@progbits
	.align	128
        .global         _Z12memory_boundPKfPfi
        .type           _Z12memory_boundPKfPfi,@function
        .size           _Z12memory_boundPKfPfi,(.L_x_12 - _Z12memory_boundPKfPfi)
        .other          _Z12memory_boundPKfPfi,@"STO_CUDA_ENTRY STV_DEFAULT"
_Z12memory_boundPKfPfi:
.text._Z12memory_boundPKfPfi:
        /* <DEDUP_REMOVED lines=9> */
[----:B------:R-:W1:Y:S07]  /*0090*/  LDCU.64 UR4, c[0x0][0x358] ;  /* 0x00006b00ff0477ac */ /* 0x000e6e0008000a00 */
[----:B------:R-:W2:Y:S01]  /*00a0*/  LDC.64 R4, c[0x0][0x388] ;  /* 0x0000e200ff047b82 */ /* 0x000ea20000000a00 */
[----:B0-----:R-:W-:-:S06]  /*00b0*/  IMAD.WIDE R2, R7, 0x4, R2 ;  /* 0x0000000407027825 */ /* 0x001fcc00078e0202 */
[----:B-1----:R-:W3:Y:S01]  /*00c0*/  LDG.E R2, desc[UR4][R2.64] ;  /* 0x0000000402027981 */ /* 0x002ee2000c1e1900 */
[----:B--2---:R-:W-:-:S04]  /*00d0*/  IMAD.WIDE R4, R7, 0x4, R4 ;  /* 0x0000000407047825 */ /* 0x004fc800078e0204 */
[----:B---3--:R-:W-:-:S05]  /*00e0*/  FADD R7, R2, R2 ;  /* 0x0000000202077221 */ /* 0x008fca0000000000 */
[----:B------:R-:W-:Y:S01]  /*00f0*/  STG.E desc[UR4][R4.64], R7 ;  /* 0x0000000704007986 */ /* 0x000fe2000c101904 */
[----:B------:R-:W-:Y:S05]  /*0100*/  EXIT ;  /* 0x000000000000794d */ /* 0x000fea0003800000 */
.L_x_7:
        /* <DEDUP_REMOVED lines=15> */
.L_x_12:


//--------------------- .nv.shared.reserved.0     --------------------------
	.section	.nv.shared.reserved.0,"aw",@nobits
	.weak		__nv_reservedSMEM_offset_0_alias
	.size		__nv_reservedSMEM_offset_0_alias, 0, 64
	.other		__nv_reservedSMEM_offset_0_alias,@"STO_CUDA_RESERVED_SHARED STV_DEFAULT"
__nv_reservedSMEM_offset_0_alias:
	.zero		0
	.zero		64


//--------------------- .nv.constant0._Z21inefficient_divergentPKfPfi --------------------------
	.section	.nv.constant0._Z21inefficient_divergentPKfPfi,"a",@progbits
	.sectionflags	@""
	.align	4
.nv.constant0._Z21inefficient_divergentPKfPfi:
	.zero		916


//--------------------- .nv.constant0._Z19inefficient_stridedPKfPfii --------------------------
	.section	.nv.constant0._Z19inefficient_stridedPKfPfii,"a",@progbits
	.sectionflags	@""
	.align	4
.nv.constant0._Z19inefficient_stridedPKfPfii:
	.zero		920


//--------------------- .nv.constant0._Z15balanced_kernelPKfPfi --------------------------
	.section	.nv.constant0._Z15balanced_kernelPKfPfi,"a",@progbits
	.sectionflags	@""
	.align	4
.nv.constant0._Z15balanced_kernelPKfPfi:
	.zero		916


//--------------------- .nv.constant0._Z13compute_boundPKfPfi --------------------------
	.section	.nv.constant0._Z13compute_boundPKfPfi,"a",@progbits
	.sectionflags	@""
	.align	4
.nv.constant0._Z13compute_boundPKfPfi:
	.zero		916


//--------------------- .nv.constant0._Z12memory_boundPKfPfi --------------------------
	.section	.nv.constant0._Z12memory_boundPKfPfi,"a",@progbits
	.sectionflags	@""
	.align	4
.nv.constant0._Z12memory_boundPKfPfi:
	.zero		916


//--------------------- SYMBOLS --------------------------

	.type		.nv.reservedSmem.offset0,@object
	.size		.nv.reservedSmem.offset0,0x4
